//
// Generated by NVIDIA NVVM Compiler
//
// Compiler Build ID: CL-36424714
// Cuda compilation tools, release 13.0, V13.0.88
// Based on NVVM 20.0.0
//

.version 9.0
.target sm_100
.address_size 64

	// .globl	_Z24build_tree_bucket_pointsPiS_S_S_S_ii

.visible .entry _Z24build_tree_bucket_pointsPiS_S_S_S_ii(
	.param .u64 .ptr .align 1 _Z24build_tree_bucket_pointsPiS_S_S_S_ii_param_0,
	.param .u64 .ptr .align 1 _Z24build_tree_bucket_pointsPiS_S_S_S_ii_param_1,
	.param .u64 .ptr .align 1 _Z24build_tree_bucket_pointsPiS_S_S_S_ii_param_2,
	.param .u64 .ptr .align 1 _Z24build_tree_bucket_pointsPiS_S_S_S_ii_param_3,
	.param .u64 .ptr .align 1 _Z24build_tree_bucket_pointsPiS_S_S_S_ii_param_4,
	.param .u32 _Z24build_tree_bucket_pointsPiS_S_S_S_ii_param_5,
	.param .u32 _Z24build_tree_bucket_pointsPiS_S_S_S_ii_param_6
)
{
	.reg .pred 	%p<3>;
	.reg .b32 	%r<18>;
	.reg .b64 	%rd<20>;

	ld.param.u64 	%rd6, [_Z24build_tree_bucket_pointsPiS_S_S_S_ii_param_0];
	ld.param.u64 	%rd7, [_Z24build_tree_bucket_pointsPiS_S_S_S_ii_param_1];
	ld.param.u64 	%rd8, [_Z24build_tree_bucket_pointsPiS_S_S_S_ii_param_2];
	ld.param.u64 	%rd9, [_Z24build_tree_bucket_pointsPiS_S_S_S_ii_param_3];
	ld.param.u64 	%rd10, [_Z24build_tree_bucket_pointsPiS_S_S_S_ii_param_4];
	ld.param.u32 	%r6, [_Z24build_tree_bucket_pointsPiS_S_S_S_ii_param_5];
	ld.param.u32 	%r7, [_Z24build_tree_bucket_pointsPiS_S_S_S_ii_param_6];
	mov.u32 	%r1, %ntid.x;
	mov.u32 	%r8, %ctaid.x;
	mov.u32 	%r9, %tid.x;
	mad.lo.s32 	%r17, %r1, %r8, %r9;
	setp.ge.s32 	%p1, %r17, %r6;
	@%p1 bra 	$L__BB0_3;
	mov.u32 	%r10, %nctaid.x;
	mul.lo.s32 	%r3, %r1, %r10;
	cvta.to.global.u64 	%rd1, %rd7;
	cvta.to.global.u64 	%rd2, %rd8;
	cvta.to.global.u64 	%rd3, %rd6;
	cvta.to.global.u64 	%rd4, %rd10;
	cvta.to.global.u64 	%rd5, %rd9;
$L__BB0_2:
	mul.wide.s32 	%rd11, %r17, 4;
	add.s64 	%rd12, %rd1, %rd11;
	ld.global.u32 	%r11, [%rd12];
	mul.wide.s32 	%rd13, %r11, 4;
	add.s64 	%rd14, %rd2, %rd13;
	ld.global.u32 	%r12, [%rd14];
	add.s64 	%rd15, %rd3, %rd11;
	ld.global.u32 	%r13, [%rd15];
	add.s32 	%r14, %r13, %r12;
	mul.wide.s32 	%rd16, %r14, 4;
	add.s64 	%rd17, %rd4, %rd16;
	atom.global.add.u32 	%r15, [%rd17], 1;
	mad.lo.s32 	%r16, %r14, %r7, %r15;
	mul.wide.s32 	%rd18, %r16, 4;
	add.s64 	%rd19, %rd5, %rd18;
	st.global.u32 	[%rd19], %r17;
	add.s32 	%r17, %r17, %r3;
	setp.lt.s32 	%p2, %r17, %r6;
	@%p2 bra 	$L__BB0_2;
$L__BB0_3:
	ret;

}


// ===== COMPILED SASS (sm_100) =====

	.target	sm_100

	.elftype	@"ET_EXEC"


//--------------------- .note.nv.tkinfo           --------------------------
	.section	.note.nv.tkinfo,"",@"SHT_NOTE"
	.sectionflags	@"SHF_NOTE_NV_TKINFO"
	.tkinfo
        /*0018*/ 	.word	0x00000002
        /*0030*/ 	.string	""
        /*0030*/ 	.string	"ptxas"
        /*0030*/ 	.string	"Cuda compilation tools, release 13.0, V13.0.88"
        /*0030*/ 	.string	"Build cuda_13.0.r13.0/compiler.36424714_0"
        /*0030*/ 	.string	"-arch sm_100 -m 64 "



//--------------------- .note.nv.cuinfo           --------------------------
	.section	.note.nv.cuinfo,"",@"SHT_NOTE"
	.sectionflags	@"SHF_NOTE_NV_CUINFO"
        /*0018*/ 	.short	0x0002
        /*001a*/ 	.short	0x0064
        /*001c*/ 	.short	0x0082
	.zero		2


//--------------------- .nv.info                  --------------------------
	.section	.nv.info,"",@"SHT_CUDA_INFO"
	.align	4


	//----- nvinfo : EIATTR_REGCOUNT
	.align		4
        /*0000*/ 	.byte	0x04, 0x2f
        /*0002*/ 	.short	(.L_1 - .L_0)
	.align		4
.L_0:
        /*0004*/ 	.word	index@(_Z24build_tree_bucket_pointsPiS_S_S_S_ii)
        /*0008*/ 	.word	0x0000001a


	//----- nvinfo : EIATTR_FRAME_SIZE
	.align		4
.L_1:
        /*000c*/ 	.byte	0x04, 0x11
        /*000e*/ 	.short	(.L_3 - .L_2)
	.align		4
.L_2:
        /*0010*/ 	.word	index@(_Z24build_tree_bucket_pointsPiS_S_S_S_ii)
        /*0014*/ 	.word	0x00000000


	//----- nvinfo : EIATTR_MIN_STACK_SIZE
	.align		4
.L_3:
        /*0018*/ 	.byte	0x04, 0x12
        /*001a*/ 	.short	(.L_5 - .L_4)
	.align		4
.L_4:
        /*001c*/ 	.word	index@(_Z24build_tree_bucket_pointsPiS_S_S_S_ii)
        /*0020*/ 	.word	0x00000000
.L_5:


//--------------------- .nv.compat                --------------------------
	.section	.nv.compat,"",@"SHT_CUDA_COMPAT_INFO"
	.align	4
        /*0000*/ 	.byte	0x02, 0x09, 0x00, 0x00, 0x02, 0x02, 0x01, 0x00, 0x02, 0x05, 0x05, 0x00, 0x03, 0x07, 0x01, 0x01
        /*0010*/ 	.byte	0x02, 0x03, 0x00, 0x00, 0x02, 0x06, 0x01, 0x00, 0x04, 0x0b, 0x08, 0x00, 0x09, 0x00, 0x00, 0x00
        /*0020*/ 	.byte	0x00, 0x00, 0x00, 0x00


//--------------------- .nv.info._Z24build_tree_bucket_pointsPiS_S_S_S_ii --------------------------
	.section	.nv.info._Z24build_tree_bucket_pointsPiS_S_S_S_ii,"",@"SHT_CUDA_INFO"
	.sectionflags	@""
	.align	4


	//----- nvinfo : EIATTR_CUDA_API_VERSION
	.align		4
        /*0000*/ 	.byte	0x04, 0x37
        /*0002*/ 	.short	(.L_7 - .L_6)
.L_6:
        /*0004*/ 	.word	0x00000082


	//----- nvinfo : EIATTR_KPARAM_INFO
	.align		4
.L_7:
        /*0008*/ 	.byte	0x04, 0x17
        /*000a*/ 	.short	(.L_9 - .L_8)
.L_8:
        /*000c*/ 	.word	0x00000000
        /*0010*/ 	.short	0x0006
        /*0012*/ 	.short	0x002c
        /*0014*/ 	.byte	0x00, 0xf0, 0x11, 0x00


	//----- nvinfo : EIATTR_KPARAM_INFO
	.align		4
.L_9:
        /*0018*/ 	.byte	0x04, 0x17
        /*001a*/ 	.short	(.L_11 - .L_10)
.L_10:
        /*001c*/ 	.word	0x00000000
        /*0020*/ 	.short	0x0005
        /*0022*/ 	.short	0x0028
        /*0024*/ 	.byte	0x00, 0xf0, 0x11, 0x00


	//----- nvinfo : EIATTR_KPARAM_INFO
	.align		4
.L_11:
        /*0028*/ 	.byte	0x04, 0x17
        /*002a*/ 	.short	(.L_13 - .L_12)
.L_12:
        /*002c*/ 	.word	0x00000000
        /*0030*/ 	.short	0x0004
        /*0032*/ 	.short	0x0020
        /*0034*/ 	.byte	0x00, 0xf5, 0x21, 0x00


	//----- nvinfo : EIATTR_KPARAM_INFO
	.align		4
.L_13:
        /*0038*/ 	.byte	0x04, 0x17
        /*003a*/ 	.short	(.L_15 - .L_14)
.L_14:
        /*003c*/ 	.word	0x00000000
        /*0040*/ 	.short	0x0003
        /*0042*/ 	.short	0x0018
        /*0044*/ 	.byte	0x00, 0xf5, 0x21, 0x00


	//----- nvinfo : EIATTR_KPARAM_INFO
	.align		4
.L_15:
        /*0048*/ 	.byte	0x04, 0x17
        /*004a*/ 	.short	(.L_17 - .L_16)
.L_16:
        /*004c*/ 	.word	0x00000000
        /*0050*/ 	.short	0x0002
        /*0052*/ 	.short	0x0010
        /*0054*/ 	.byte	0x00, 0xf5, 0x21, 0x00


	//----- nvinfo : EIATTR_KPARAM_INFO
	.align		4
.L_17:
        /*0058*/ 	.byte	0x04, 0x17
        /*005a*/ 	.short	(.L_19 - .L_18)
.L_18:
        /*005c*/ 	.word	0x00000000
        /*0060*/ 	.short	0x0001
        /*0062*/ 	.short	0x0008
        /*0064*/ 	.byte	0x00, 0xf5, 0x21, 0x00


	//----- nvinfo : EIATTR_KPARAM_INFO
	.align		4
.L_19:
        /*0068*/ 	.byte	0x04, 0x17
        /*006a*/ 	.short	(.L_21 - .L_20)
.L_20:
        /*006c*/ 	.word	0x00000000
        /*0070*/ 	.short	0x0000
        /*0072*/ 	.short	0x0000
        /*0074*/ 	.byte	0x00, 0xf5, 0x21, 0x00


	//----- nvinfo : EIATTR_SPARSE_MMA_MASK
	.align		4
.L_21:
        /*0078*/ 	.byte	0x03, 0x50
        /*007a*/ 	.short	0x0000


	//----- nvinfo : EIATTR_MAXREG_COUNT
	.align		4
        /*007c*/ 	.byte	0x03, 0x1b
        /*007e*/ 	.short	0x00ff


	//----- nvinfo : EIATTR_MERCURY_ISA_VERSION
	.align		4
        /*0080*/ 	.byte	0x03, 0x5f
        /*0082*/ 	.short	0x0101


	//----- nvinfo : EIATTR_VRC_CTA_INIT_COUNT
	.align		4
        /*0084*/ 	.byte	0x02, 0x4a
	.zero		1
	.zero		1


	//----- nvinfo : EIATTR_EXIT_INSTR_OFFSETS
	.align		4
        /*0088*/ 	.byte	0x04, 0x1c
        /*008a*/ 	.short	(.L_23 - .L_22)


	//   ....[0]....
.L_22:
        /*008c*/ 	.word	0x00000070


	//   ....[1]....
        /*0090*/ 	.word	0x00000210


	//----- nvinfo : EIATTR_CRS_STACK_SIZE
	.align		4
.L_23:
        /*0094*/ 	.byte	0x04, 0x1e
        /*0096*/ 	.short	(.L_25 - .L_24)
.L_24:
        /*0098*/ 	.word	0x00000000


	//----- nvinfo : EIATTR_CBANK_PARAM_SIZE
	.align		4
.L_25:
        /*009c*/ 	.byte	0x03, 0x19
        /*009e*/ 	.short	0x0030


	//----- nvinfo : EIATTR_PARAM_CBANK
	.align		4
        /*00a0*/ 	.byte	0x04, 0x0a
        /*00a2*/ 	.short	(.L_27 - .L_26)
	.align		4
.L_26:
        /*00a4*/ 	.word	index@(.nv.constant0._Z24build_tree_bucket_pointsPiS_S_S_S_ii)
        /*00a8*/ 	.short	0x0380
        /*00aa*/ 	.short	0x0030


	//----- nvinfo : EIATTR_SW_WAR
	.align		4
.L_27:
        /*00ac*/ 	.byte	0x04, 0x36
        /*00ae*/ 	.short	(.L_29 - .L_28)
.L_28:
        /*00b0*/ 	.word	0x00000008
.L_29:


//--------------------- .nv.callgraph             --------------------------
	.section	.nv.callgraph,"",@"SHT_CUDA_CALLGRAPH"
	.align	4
	.sectionentsize	8
	.align		4
        /*0000*/ 	.word	0x00000000
	.align		4
        /*0004*/ 	.word	0xffffffff
	.align		4
        /*0008*/ 	.word	0x00000000
	.align		4
        /*000c*/ 	.word	0xfffffffe
	.align		4
        /*0010*/ 	.word	0x00000000
	.align		4
        /*0014*/ 	.word	0xfffffffd
	.align		4
        /*0018*/ 	.word	0x00000000
	.align		4
        /*001c*/ 	.word	0xfffffffc


//--------------------- .text._Z24build_tree_bucket_pointsPiS_S_S_S_ii --------------------------
	.section	.text._Z24build_tree_bucket_pointsPiS_S_S_S_ii,"ax",@progbits
	.align	128
        .global         _Z24build_tree_bucket_pointsPiS_S_S_S_ii
        .type           _Z24build_tree_bucket_pointsPiS_S_S_S_ii,@function
        .size           _Z24build_tree_bucket_pointsPiS_S_S_S_ii,(.L_x_2 - _Z24build_tree_bucket_pointsPiS_S_S_S_ii)
        .other          _Z24build_tree_bucket_pointsPiS_S_S_S_ii,@"STO_CUDA_ENTRY STV_DEFAULT"
_Z24build_tree_bucket_pointsPiS_S_S_S_ii:
.text._Z24build_tree_bucket_pointsPiS_S_S_S_ii:
[----:B------:R-:W-:Y:S01]  /*0000*/  LDC R1, c[0x0][0x37c] ;  /* 0x0000df00ff017b82 */ /* 0x000fe20000000800 */
[----:B------:R-:W0:Y:S01]  /*0010*/  S2R R0, SR_CTAID.X ;  /* 0x0000000000007919 */ /* 0x000e220000002500 */
[----:B------:R-:W0:Y:S01]  /*0020*/  LDCU UR4, c[0x0][0x360] ;  /* 0x00006c00ff0477ac */ /* 0x000e220008000800 */
[----:B------:R-:W0:Y:S01]  /*0030*/  S2R R3, SR_TID.X ;  /* 0x0000000000037919 */ /* 0x000e220000002100 */
[----:B------:R-:W1:Y:S01]  /*0040*/  LDCU UR8, c[0x0][0x3a8] ;  /* 0x00007500ff0877ac */ /* 0x000e620008000800 */
[----:B0-----:R-:W-:-:S05]  /*0050*/  IMAD R0, R0, UR4, R3 ;  /* 0x0000000400007c24 */ /* 0x001fca000f8e0203 */
[----:B-1----:R-:W-:-:S13]  /*0060*/  ISETP.GE.AND P0, PT, R0, UR8, PT ;  /* 0x0000000800007c0c */ /* 0x002fda000bf06270 */
[----:B------:R-:W-:Y:S05]  /*0070*/  @P0 EXIT ;  /* 0x000000000000094d */ /* 0x000fea0003800000 */
[----:B------:R-:W0:Y:S01]  /*0080*/  LDC.64 R2, c[0x0][0x3a0] ;  /* 0x0000e800ff027b82 */ /* 0x000e220000000a00 */
[----:B------:R-:W1:Y:S01]  /*0090*/  LDCU UR5, c[0x0][0x370] ;  /* 0x00006e00ff0577ac */ /* 0x000e620008000800 */
[----:B------:R-:W2:Y:S06]  /*00a0*/  LDCU.64 UR6, c[0x0][0x358] ;  /* 0x00006b00ff0677ac */ /* 0x000eac0008000a00 */
[----:B------:R-:W3:Y:S01]  /*00b0*/  LDC.64 R4, c[0x0][0x380] ;  /* 0x0000e000ff047b82 */ /* 0x000ee20000000a00 */
[----:B------:R-:W4:Y:S07]  /*00c0*/  LDCU UR9, c[0x0][0x3ac] ;  /* 0x00007580ff0977ac */ /* 0x000f2e0008000800 */
[----:B------:R-:W0:Y:S01]  /*00d0*/  LDC.64 R6, c[0x0][0x388] ;  /* 0x0000e200ff067b82 */ /* 0x000e220000000a00 */
[----:B-1----:R-:W-:-:S07]  /*00e0*/  UIMAD UR4, UR4, UR5, URZ ;  /* 0x00000005040472a4 */ /* 0x002fce000f8e02ff */
[----:B------:R-:W1:Y:S08]  /*00f0*/  LDC.64 R8, c[0x0][0x390] ;  /* 0x0000e400ff087b82 */ /* 0x000e700000000a00 */
[----:B--2-4-:R-:W0:Y:S02]  /*0100*/  LDC.64 R10, c[0x0][0x398] ;  /* 0x0000e600ff0a7b82 */ /* 0x014e240000000a00 */
.L_x_0:
[----:B0-----:R-:W-:-:S06]  /*0110*/  IMAD.WIDE R12, R0, 0x4, R6 ;  /* 0x00000004000c7825 */ /* 0x001fcc00078e0206 */
[----:B------:R-:W1:Y:S01]  /*0120*/  LDG.E R13, desc[UR6][R12.64] ;  /* 0x000000060c0d7981 */ /* 0x000e62000c1e1900 */
[----:B---3--:R-:W-:-:S06]  /*0130*/  IMAD.WIDE R16, R0, 0x4, R4 ;  /* 0x0000000400107825 */ /* 0x008fcc00078e0204 */
[----:B------:R-:W2:Y:S01]  /*0140*/  LDG.E R17, desc[UR6][R16.64] ;  /* 0x0000000610117981 */ /* 0x000ea2000c1e1900 */
[----:B-1----:R-:W-:-:S06]  /*0150*/  IMAD.WIDE R14, R13, 0x4, R8 ;  /* 0x000000040d0e7825 */ /* 0x002fcc00078e0208 */
[----:B------:R-:W2:Y:S01]  /*0160*/  LDG.E R14, desc[UR6][R14.64] ;  /* 0x000000060e0e7981 */ /* 0x000ea2000c1e1900 */
[----:B------:R-:W-:Y:S01]  /*0170*/  HFMA2 R23, -RZ, RZ, 0, 5.9604644775390625e-08 ;  /* 0x00000001ff177431 */ /* 0x000fe200000001ff */
[----:B--2---:R-:W-:-:S05]  /*0180*/  IADD3 R21, PT, PT, R14, R17, RZ ;  /* 0x000000110e157210 */ /* 0x004fca0007ffe0ff */
[----:B------:R-:W-:-:S06]  /*0190*/  IMAD.WIDE R18, R21, 0x4, R2 ;  /* 0x0000000415127825 */ /* 0x000fcc00078e0202 */
[----:B------:R-:W2:Y:S02]  /*01a0*/  ATOMG.E.ADD.STRONG.GPU PT, R18, desc[UR6][R18.64], R23 ;  /* 0x80000017121279a8 */ /* 0x000ea400081ef106 */
[----:B--2---:R-:W-:-:S04]  /*01b0*/  IMAD R21, R21, UR9, R18 ;  /* 0x0000000915157c24 */ /* 0x004fc8000f8e0212 */
[----:B------:R-:W-:-:S05]  /*01c0*/  IMAD.WIDE R20, R21, 0x4, R10 ;  /* 0x0000000415147825 */ /* 0x000fca00078e020a */
[----:B------:R0:W-:Y:S02]  /*01d0*/  STG.E desc[UR6][R20.64], R0 ;  /* 0x0000000014007986 */ /* 0x0001e4000c101906 */
[----:B0-----:R-:W-:-:S04]  /*01e0*/  IADD3 R0, PT, PT, R0, UR4, RZ ;  /* 0x0000000400007c10 */ /* 0x001fc8000fffe0ff */
[----:B------:R-:W-:-:S13]  /*01f0*/  ISETP.GE.AND P0, PT, R0, UR8, PT ;  /* 0x0000000800007c0c */ /* 0x000fda000bf06270 */
[----:B------:R-:W-:Y:S05]  /*0200*/  @!P0 BRA `(.L_x_0) ;  /* 0xfffffffc00c08947 */ /* 0x000fea000383ffff */
[----:B------:R-:W-:Y:S05]  /*0210*/  EXIT ;  /* 0x000000000000794d */ /* 0x000fea0003800000 */
.L_x_1:
[----:B------:R-:W-:-:S00]  /*0220*/  BRA `(.L_x_1) ;  /* 0xfffffffc00fc7947 */ /* 0x000fc0000383ffff */
[----:B------:R-:W-:-:S00]  /*0230*/  NOP ;  /* 0x0000000000007918 */ /* 0x000fc00000000000 */
        /* <DEDUP_REMOVED lines=12> */
.L_x_2:


//--------------------- .nv.shared.reserved.0     --------------------------
	.section	.nv.shared.reserved.0,"aw",@nobits
	.weak		__nv_reservedSMEM_offset_0_alias
	.size		__nv_reservedSMEM_offset_0_alias, 0, 64
	.other		__nv_reservedSMEM_offset_0_alias,@"STO_CUDA_RESERVED_SHARED STV_DEFAULT"
__nv_reservedSMEM_offset_0_alias:
	.zero		0
	.zero		64


//--------------------- .nv.constant0._Z24build_tree_bucket_pointsPiS_S_S_S_ii --------------------------
	.section	.nv.constant0._Z24build_tree_bucket_pointsPiS_S_S_S_ii,"a",@progbits
	.sectionflags	@""
	.align	4
.nv.constant0._Z24build_tree_bucket_pointsPiS_S_S_S_ii:
	.zero		944


//--------------------- SYMBOLS --------------------------

	.type		.nv.reservedSmem.offset0,@object
	.size		.nv.reservedSmem.offset0,0x4
